	.headerflags	@"EF_CUDA_TEXMODE_UNIFIED EF_CUDA_64BIT_ADDRESS EF_CUDA_ACCELERATORS EF_CUDA_SM90 EF_CUDA_VIRTUAL_SM(EF_CUDA_SM90)"
	.elftype	@"ET_EXEC"


//--------------------- .nv.info                  --------------------------
	.section	.nv.info,"",@"SHT_CUDA_INFO"
	.align	4


	//----- nvinfo : EIATTR_REGCOUNT
	.align		4
        /*0000*/ 	.byte	0x04, 0x2f
        /*0002*/ 	.short	(.L_1 - .L_0)
	.align		4
.L_0:
        /*0004*/ 	.word	index@(triton_poi_fused_convolution_11)
        /*0008*/ 	.word	0x0000000c


	//----- nvinfo : EIATTR_MIN_STACK_SIZE
	.align		4
.L_1:
        /*000c*/ 	.byte	0x04, 0x12
        /*000e*/ 	.short	(.L_3 - .L_2)
	.align		4
.L_2:
        /*0010*/ 	.word	index@(triton_poi_fused_convolution_11)
        /*0014*/ 	.word	0x00000000


	//----- nvinfo : EIATTR_FRAME_SIZE
	.align		4
.L_3:
        /*0018*/ 	.byte	0x04, 0x11
        /*001a*/ 	.short	(.L_5 - .L_4)
	.align		4
.L_4:
        /*001c*/ 	.word	index@(triton_poi_fused_convolution_11)
        /*0020*/ 	.word	0x00000000


	//----- nvinfo : EIATTR_MIN_STACK_SIZE
	.align		4
.L_5:
        /*0024*/ 	.byte	0x04, 0x12
        /*0026*/ 	.short	(.L_7 - .L_6)
	.align		4
.L_6:
        /*0028*/ 	.word	index@(triton_poi_fused_convolution_11)
        /*002c*/ 	.word	0x00000000
.L_7:


//--------------------- .nv.info.triton_poi_fused_convolution_11 --------------------------
	.section	.nv.info.triton_poi_fused_convolution_11,"",@"SHT_CUDA_INFO"
	.sectionflags	@""
	.align	4


	//----- nvinfo : EIATTR_CUDA_API_VERSION
	.align		4
        /*0000*/ 	.byte	0x04, 0x37
        /*0002*/ 	.short	(.L_9 - .L_8)
.L_8:
        /*0004*/ 	.word	0x0000007c


	//----- nvinfo : EIATTR_KPARAM_INFO
	.align		4
.L_9:
        /*0008*/ 	.byte	0x04, 0x17
        /*000a*/ 	.short	(.L_11 - .L_10)
.L_10:
        /*000c*/ 	.word	0x00000000
        /*0010*/ 	.short	0x0002
        /*0012*/ 	.short	0x0010
        /*0014*/ 	.byte	0x00, 0xf0, 0x11, 0x00


	//----- nvinfo : EIATTR_KPARAM_INFO
	.align		4
.L_11:
        /*0018*/ 	.byte	0x04, 0x17
        /*001a*/ 	.short	(.L_13 - .L_12)
.L_12:
        /*001c*/ 	.word	0x00000000
        /*0020*/ 	.short	0x0001
        /*0022*/ 	.short	0x0008
        /*0024*/ 	.byte	0x00, 0xf4, 0x21, 0x00


	//----- nvinfo : EIATTR_KPARAM_INFO
	.align		4
.L_13:
        /*0028*/ 	.byte	0x04, 0x17
        /*002a*/ 	.short	(.L_15 - .L_14)
.L_14:
        /*002c*/ 	.word	0x00000000
        /*0030*/ 	.short	0x0000
        /*0032*/ 	.short	0x0000
        /*0034*/ 	.byte	0x00, 0xf4, 0x21, 0x00


	//----- nvinfo : EIATTR_SPARSE_MMA_MASK
	.align		4
.L_15:
        /*0038*/ 	.byte	0x03, 0x50
        /*003a*/ 	.short	0x0000


	//----- nvinfo : EIATTR_MAXREG_COUNT
	.align		4
        /*003c*/ 	.byte	0x03, 0x1b
        /*003e*/ 	.short	0x00ff


	//----- nvinfo : EIATTR_EXIT_INSTR_OFFSETS
	.align		4
        /*0040*/ 	.byte	0x04, 0x1c
        /*0042*/ 	.short	(.L_17 - .L_16)


	//   ....[0]....
.L_16:
        /*0044*/ 	.word	0x00000140


	//----- nvinfo : EIATTR_REQNTID
	.align		4
.L_17:
        /*0048*/ 	.byte	0x04, 0x10
        /*004a*/ 	.short	(.L_19 - .L_18)
.L_18:
        /*004c*/ 	.word	0x00000080
        /*0050*/ 	.word	0x00000001
        /*0054*/ 	.word	0x00000001


	//----- nvinfo : EIATTR_CBANK_PARAM_SIZE
	.align		4
.L_19:
        /*0058*/ 	.byte	0x03, 0x19
        /*005a*/ 	.short	0x0014


	//----- nvinfo : EIATTR_PARAM_CBANK
	.align		4
        /*005c*/ 	.byte	0x04, 0x0a
        /*005e*/ 	.short	(.L_21 - .L_20)
	.align		4
.L_20:
        /*0060*/ 	.word	index@(.nv.constant0.triton_poi_fused_convolution_11)
        /*0064*/ 	.short	0x0210
        /*0066*/ 	.short	0x0014


	//----- nvinfo : EIATTR_SW_WAR
	.align		4
.L_21:
        /*0068*/ 	.byte	0x04, 0x36
        /*006a*/ 	.short	(.L_23 - .L_22)
.L_22:
        /*006c*/ 	.word	0x00000008
.L_23:


//--------------------- .nv.callgraph             --------------------------
	.section	.nv.callgraph,"",@"SHT_CUDA_CALLGRAPH"
	.align	4
	.sectionentsize	8
	.align		4
        /*0000*/ 	.word	0x00000000
	.align		4
        /*0004*/ 	.word	0xffffffff
	.align		4
        /*0008*/ 	.word	0x00000000
	.align		4
        /*000c*/ 	.word	0xfffffffe
	.align		4
        /*0010*/ 	.word	0x00000000
	.align		4
        /*0014*/ 	.word	0xfffffffd
	.align		4
        /*0018*/ 	.word	0x00000000
	.align		4
        /*001c*/ 	.word	0xfffffffc


//--------------------- .text.triton_poi_fused_convolution_11 --------------------------
	.section	.text.triton_poi_fused_convolution_11,"ax",@progbits
	.align	128
        .global         triton_poi_fused_convolution_11
        .type           triton_poi_fused_convolution_11,@function
        .size           triton_poi_fused_convolution_11,(.L_x_1 - triton_poi_fused_convolution_11)
        .other          triton_poi_fused_convolution_11,@"STO_CUDA_ENTRY STV_DEFAULT"
triton_poi_fused_convolution_11:
.text.triton_poi_fused_convolution_11:
[----:B------:R-:W-:Y:S01]  /*0000*/  LDC R1, c[0x0][0x28] ;  /* 0x00000a00ff017b82 */ /* 0x000fe20000000800 */
[----:B------:R-:W1:Y:S07]  /*0010*/  S2R R0, SR_TID.X ;  /* 0x0000000000007919 */ /* 0x000e6e0000002100 */
[----:B------:R-:W2:Y:S01]  /*0020*/  LDC.64 R4, c[0x0][0x218] ;  /* 0x00008600ff047b82 */ /* 0x000ea20000000a00 */
[----:B------:R-:W-:Y:S01]  /*0030*/  ULDC.64 UR4, c[0x0][0x208] ;  /* 0x0000820000047ab9 */ /* 0x000fe20000000a00 */
[----:B------:R-:W3:Y:S06]  /*0040*/  S2R R7, SR_CTAID.X ;  /* 0x0000000000077919 */ /* 0x000eec0000002500 */
[----:B------:R-:W4:Y:S01]  /*0050*/  LDC.64 R2, c[0x0][0x210] ;  /* 0x00008400ff027b82 */ /* 0x000f220000000a00 */
[----:B-1----:R-:W-:-:S04]  /*0060*/  SHF.L.U32 R0, R0, 0x1, RZ ;  /* 0x0000000100007819 */ /* 0x002fc800000006ff */
[----:B------:R-:W-:-:S04]  /*0070*/  LOP3.LUT R0, R0, 0xfe, RZ, 0xc0, !PT ;  /* 0x000000fe00007812 */ /* 0x000fc800078ec0ff */
[----:B---3--:R-:W-:-:S05]  /*0080*/  LEA R7, R7, R0, 0x8 ;  /* 0x0000000007077211 */ /* 0x008fca00078e40ff */
[----:B------:R-:W-:-:S04]  /*0090*/  IMAD.HI R0, R7, 0x38e38e39, RZ ;  /* 0x38e38e3907007827 */ /* 0x000fc800078e02ff */
[----:B----4-:R-:W-:Y:S01]  /*00a0*/  IMAD.WIDE R2, R7, 0x4, R2 ;  /* 0x0000000407027825 */ /* 0x010fe200078e0202 */
[----:B------:R-:W-:-:S04]  /*00b0*/  SHF.R.U32.HI R9, RZ, 0x1f, R0 ;  /* 0x0000001fff097819 */ /* 0x000fc80000011600 */
[----:B------:R-:W-:-:S05]  /*00c0*/  LEA.HI.SX32 R0, R0, R9, 0x1d ;  /* 0x0000000900007211 */ /* 0x000fca00078feaff */
[----:B------:R-:W-:Y:S02]  /*00d0*/  IMAD R9, R0, -0x24, R7 ;  /* 0xffffffdc00097824 */ /* 0x000fe400078e0207 */
[----:B------:R-:W3:Y:S02]  /*00e0*/  LDG.E.64 R6, desc[UR4][R2.64] ;  /* 0x0000000402067981 */ /* 0x000ee4000c1e1b00 */
[----:B--2---:R-:W-:-:S06]  /*00f0*/  IMAD.WIDE R4, R9, 0x4, R4 ;  /* 0x0000000409047825 */ /* 0x004fcc00078e0204 */
[----:B------:R-:W3:Y:S02]  /*0100*/  LDG.E.EL.64 R4, desc[UR4][R4.64] ;  /* 0x0000000404047981 */ /* 0x000ee4000c2e1b00 */
[----:B---3--:R-:W-:Y:S01]  /*0110*/  FADD R6, R6, R4 ;  /* 0x0000000406067221 */ /* 0x008fe20000000000 */
[----:B------:R-:W-:-:S05]  /*0120*/  FADD R7, R7, R5 ;  /* 0x0000000507077221 */ /* 0x000fca0000000000 */
[----:B------:R-:W-:Y:S01]  /*0130*/  STG.E.64 desc[UR4][R2.64], R6 ;  /* 0x0000000602007986 */ /* 0x000fe2000c101b04 */
[----:B------:R-:W-:Y:S05]  /*0140*/  EXIT ;  /* 0x000000000000794d */ /* 0x000fea0003800000 */
.L_x_0:
[----:B------:R-:W-:-:S00]  /*0150*/  BRA `(.L_x_0) ;  /* 0xfffffffc00fc7947 */ /* 0x000fc0000383ffff */
[----:B------:R-:W-:-:S00]  /*0160*/  NOP ;  /* 0x0000000000007918 */ /* 0x000fc00000000000 */
        /* <DEDUP_REMOVED lines=9> */
.L_x_1:


//--------------------- .nv.constant0.triton_poi_fused_convolution_11 --------------------------
	.section	.nv.constant0.triton_poi_fused_convolution_11,"a",@progbits
	.sectionflags	@""
	.align	4
.nv.constant0.triton_poi_fused_convolution_11:
	.zero		548
